//
// Generated by NVIDIA NVVM Compiler
//
// Compiler Build ID: CL-36424714
// Cuda compilation tools, release 13.0, V13.0.88
// Based on NVVM 20.0.0
//

.version 9.0
.target sm_100
.address_size 64

	// .globl	_Z3addPiS_S_

.visible .entry _Z3addPiS_S_(
	.param .u64 .ptr .align 1 _Z3addPiS_S__param_0,
	.param .u64 .ptr .align 1 _Z3addPiS_S__param_1,
	.param .u64 .ptr .align 1 _Z3addPiS_S__param_2
)
{
	.reg .b32 	%r<8>;
	.reg .b64 	%rd<11>;

	ld.param.u64 	%rd1, [_Z3addPiS_S__param_0];
	ld.param.u64 	%rd2, [_Z3addPiS_S__param_1];
	ld.param.u64 	%rd3, [_Z3addPiS_S__param_2];
	cvta.to.global.u64 	%rd4, %rd3;
	cvta.to.global.u64 	%rd5, %rd2;
	cvta.to.global.u64 	%rd6, %rd1;
	mov.u32 	%r1, %tid.x;
	mov.u32 	%r2, %ctaid.x;
	mov.u32 	%r3, %ntid.x;
	mad.lo.s32 	%r4, %r2, %r3, %r1;
	mul.wide.s32 	%rd7, %r4, 4;
	add.s64 	%rd8, %rd6, %rd7;
	ld.global.u32 	%r5, [%rd8];
	add.s64 	%rd9, %rd5, %rd7;
	ld.global.u32 	%r6, [%rd9];
	add.s32 	%r7, %r6, %r5;
	add.s64 	%rd10, %rd4, %rd7;
	st.global.u32 	[%rd10], %r7;
	ret;

}
	// .globl	_Z5sumarPiS_S_i
.visible .entry _Z5sumarPiS_S_i(
	.param .u64 .ptr .align 1 _Z5sumarPiS_S_i_param_0,
	.param .u64 .ptr .align 1 _Z5sumarPiS_S_i_param_1,
	.param .u64 .ptr .align 1 _Z5sumarPiS_S_i_param_2,
	.param .u32 _Z5sumarPiS_S_i_param_3
)
{
	.reg .pred 	%p<2>;
	.reg .b32 	%r<9>;
	.reg .b64 	%rd<11>;

	ld.param.u64 	%rd1, [_Z5sumarPiS_S_i_param_0];
	ld.param.u64 	%rd2, [_Z5sumarPiS_S_i_param_1];
	ld.param.u64 	%rd3, [_Z5sumarPiS_S_i_param_2];
	ld.param.u32 	%r2, [_Z5sumarPiS_S_i_param_3];
	mov.u32 	%r3, %tid.x;
	mov.u32 	%r4, %ctaid.x;
	mov.u32 	%r5, %ntid.x;
	mad.lo.s32 	%r1, %r4, %r5, %r3;
	setp.ge.s32 	%p1, %r1, %r2;
	@%p1 bra 	$L__BB1_2;
	cvta.to.global.u64 	%rd4, %rd1;
	cvta.to.global.u64 	%rd5, %rd2;
	cvta.to.global.u64 	%rd6, %rd3;
	mul.wide.s32 	%rd7, %r1, 4;
	add.s64 	%rd8, %rd4, %rd7;
	ld.global.u32 	%r6, [%rd8];
	add.s64 	%rd9, %rd5, %rd7;
	ld.global.u32 	%r7, [%rd9];
	add.s32 	%r8, %r7, %r6;
	add.s64 	%rd10, %rd6, %rd7;
	st.global.u32 	[%rd10], %r8;
$L__BB1_2:
	ret;

}


// ===== COMPILED SASS (sm_100) =====

	.target	sm_100

	.elftype	@"ET_EXEC"


//--------------------- .note.nv.tkinfo           --------------------------
	.section	.note.nv.tkinfo,"",@"SHT_NOTE"
	.sectionflags	@"SHF_NOTE_NV_TKINFO"
	.tkinfo
        /*0018*/ 	.word	0x00000002
        /*0030*/ 	.string	""
        /*0030*/ 	.string	"ptxas"
        /*0030*/ 	.string	"Cuda compilation tools, release 13.0, V13.0.88"
        /*0030*/ 	.string	"Build cuda_13.0.r13.0/compiler.36424714_0"
        /*0030*/ 	.string	"-arch sm_100 -m 64 "



//--------------------- .note.nv.cuinfo           --------------------------
	.section	.note.nv.cuinfo,"",@"SHT_NOTE"
	.sectionflags	@"SHF_NOTE_NV_CUINFO"
        /*0018*/ 	.short	0x0002
        /*001a*/ 	.short	0x0064
        /*001c*/ 	.short	0x0082
	.zero		2


//--------------------- .nv.info                  --------------------------
	.section	.nv.info,"",@"SHT_CUDA_INFO"
	.align	4


	//----- nvinfo : EIATTR_REGCOUNT
	.align		4
        /*0000*/ 	.byte	0x04, 0x2f
        /*0002*/ 	.short	(.L_1 - .L_0)
	.align		4
.L_0:
        /*0004*/ 	.word	index@(_Z3addPiS_S_)
        /*0008*/ 	.word	0x0000000c


	//----- nvinfo : EIATTR_FRAME_SIZE
	.align		4
.L_1:
        /*000c*/ 	.byte	0x04, 0x11
        /*000e*/ 	.short	(.L_3 - .L_2)
	.align		4
.L_2:
        /*0010*/ 	.word	index@(_Z3addPiS_S_)
        /*0014*/ 	.word	0x00000000


	//----- nvinfo : EIATTR_REGCOUNT
	.align		4
.L_3:
        /*0018*/ 	.byte	0x04, 0x2f
        /*001a*/ 	.short	(.L_5 - .L_4)
	.align		4
.L_4:
        /*001c*/ 	.word	index@(_Z5sumarPiS_S_i)
        /*0020*/ 	.word	0x0000000c


	//----- nvinfo : EIATTR_FRAME_SIZE
	.align		4
.L_5:
        /*0024*/ 	.byte	0x04, 0x11
        /*0026*/ 	.short	(.L_7 - .L_6)
	.align		4
.L_6:
        /*0028*/ 	.word	index@(_Z5sumarPiS_S_i)
        /*002c*/ 	.word	0x00000000


	//----- nvinfo : EIATTR_MIN_STACK_SIZE
	.align		4
.L_7:
        /*0030*/ 	.byte	0x04, 0x12
        /*0032*/ 	.short	(.L_9 - .L_8)
	.align		4
.L_8:
        /*0034*/ 	.word	index@(_Z5sumarPiS_S_i)
        /*0038*/ 	.word	0x00000000


	//----- nvinfo : EIATTR_MIN_STACK_SIZE
	.align		4
.L_9:
        /*003c*/ 	.byte	0x04, 0x12
        /*003e*/ 	.short	(.L_11 - .L_10)
	.align		4
.L_10:
        /*0040*/ 	.word	index@(_Z3addPiS_S_)
        /*0044*/ 	.word	0x00000000
.L_11:


//--------------------- .nv.compat                --------------------------
	.section	.nv.compat,"",@"SHT_CUDA_COMPAT_INFO"
	.align	4
        /*0000*/ 	.byte	0x02, 0x09, 0x00, 0x00, 0x02, 0x02, 0x01, 0x00, 0x02, 0x05, 0x05, 0x00, 0x03, 0x07, 0x01, 0x01
        /*0010*/ 	.byte	0x02, 0x03, 0x00, 0x00, 0x02, 0x06, 0x01, 0x00, 0x04, 0x0b, 0x08, 0x00, 0x09, 0x00, 0x00, 0x00
        /*0020*/ 	.byte	0x00, 0x00, 0x00, 0x00


//--------------------- .nv.info._Z5sumarPiS_S_i  --------------------------
	.section	.nv.info._Z5sumarPiS_S_i,"",@"SHT_CUDA_INFO"
	.sectionflags	@""
	.align	4


	//----- nvinfo : EIATTR_CUDA_API_VERSION
	.align		4
        /*0000*/ 	.byte	0x04, 0x37
        /*0002*/ 	.short	(.L_13 - .L_12)
.L_12:
        /*0004*/ 	.word	0x00000082


	//----- nvinfo : EIATTR_KPARAM_INFO
	.align		4
.L_13:
        /*0008*/ 	.byte	0x04, 0x17
        /*000a*/ 	.short	(.L_15 - .L_14)
.L_14:
        /*000c*/ 	.word	0x00000000
        /*0010*/ 	.short	0x0003
        /*0012*/ 	.short	0x0018
        /*0014*/ 	.byte	0x00, 0xf0, 0x11, 0x00


	//----- nvinfo : EIATTR_KPARAM_INFO
	.align		4
.L_15:
        /*0018*/ 	.byte	0x04, 0x17
        /*001a*/ 	.short	(.L_17 - .L_16)
.L_16:
        /*001c*/ 	.word	0x00000000
        /*0020*/ 	.short	0x0002
        /*0022*/ 	.short	0x0010
        /*0024*/ 	.byte	0x00, 0xf5, 0x21, 0x00


	//----- nvinfo : EIATTR_KPARAM_INFO
	.align		4
.L_17:
        /*0028*/ 	.byte	0x04, 0x17
        /*002a*/ 	.short	(.L_19 - .L_18)
.L_18:
        /*002c*/ 	.word	0x00000000
        /*0030*/ 	.short	0x0001
        /*0032*/ 	.short	0x0008
        /*0034*/ 	.byte	0x00, 0xf5, 0x21, 0x00


	//----- nvinfo : EIATTR_KPARAM_INFO
	.align		4
.L_19:
        /*0038*/ 	.byte	0x04, 0x17
        /*003a*/ 	.short	(.L_21 - .L_20)
.L_20:
        /*003c*/ 	.word	0x00000000
        /*0040*/ 	.short	0x0000
        /*0042*/ 	.short	0x0000
        /*0044*/ 	.byte	0x00, 0xf5, 0x21, 0x00


	//----- nvinfo : EIATTR_SPARSE_MMA_MASK
	.align		4
.L_21:
        /*0048*/ 	.byte	0x03, 0x50
        /*004a*/ 	.short	0x0000


	//----- nvinfo : EIATTR_MAXREG_COUNT
	.align		4
        /*004c*/ 	.byte	0x03, 0x1b
        /*004e*/ 	.short	0x00ff


	//----- nvinfo : EIATTR_MERCURY_ISA_VERSION
	.align		4
        /*0050*/ 	.byte	0x03, 0x5f
        /*0052*/ 	.short	0x0101


	//----- nvinfo : EIATTR_VRC_CTA_INIT_COUNT
	.align		4
        /*0054*/ 	.byte	0x02, 0x4a
	.zero		1
	.zero		1


	//----- nvinfo : EIATTR_EXIT_INSTR_OFFSETS
	.align		4
        /*0058*/ 	.byte	0x04, 0x1c
        /*005a*/ 	.short	(.L_23 - .L_22)


	//   ....[0]....
.L_22:
        /*005c*/ 	.word	0x00000070


	//   ....[1]....
        /*0060*/ 	.word	0x00000130


	//----- nvinfo : EIATTR_CBANK_PARAM_SIZE
	.align		4
.L_23:
        /*0064*/ 	.byte	0x03, 0x19
        /*0066*/ 	.short	0x001c


	//----- nvinfo : EIATTR_PARAM_CBANK
	.align		4
        /*0068*/ 	.byte	0x04, 0x0a
        /*006a*/ 	.short	(.L_25 - .L_24)
	.align		4
.L_24:
        /*006c*/ 	.word	index@(.nv.constant0._Z5sumarPiS_S_i)
        /*0070*/ 	.short	0x0380
        /*0072*/ 	.short	0x001c


	//----- nvinfo : EIATTR_SW_WAR
	.align		4
.L_25:
        /*0074*/ 	.byte	0x04, 0x36
        /*0076*/ 	.short	(.L_27 - .L_26)
.L_26:
        /*0078*/ 	.word	0x00000008
.L_27:


//--------------------- .nv.info._Z3addPiS_S_     --------------------------
	.section	.nv.info._Z3addPiS_S_,"",@"SHT_CUDA_INFO"
	.sectionflags	@""
	.align	4


	//----- nvinfo : EIATTR_CUDA_API_VERSION
	.align		4
        /*0000*/ 	.byte	0x04, 0x37
        /*0002*/ 	.short	(.L_29 - .L_28)
.L_28:
        /*0004*/ 	.word	0x00000082


	//----- nvinfo : EIATTR_KPARAM_INFO
	.align		4
.L_29:
        /*0008*/ 	.byte	0x04, 0x17
        /*000a*/ 	.short	(.L_31 - .L_30)
.L_30:
        /*000c*/ 	.word	0x00000000
        /*0010*/ 	.short	0x0002
        /*0012*/ 	.short	0x0010
        /*0014*/ 	.byte	0x00, 0xf5, 0x21, 0x00


	//----- nvinfo : EIATTR_KPARAM_INFO
	.align		4
.L_31:
        /*0018*/ 	.byte	0x04, 0x17
        /*001a*/ 	.short	(.L_33 - .L_32)
.L_32:
        /*001c*/ 	.word	0x00000000
        /*0020*/ 	.short	0x0001
        /*0022*/ 	.short	0x0008
        /*0024*/ 	.byte	0x00, 0xf5, 0x21, 0x00


	//----- nvinfo : EIATTR_KPARAM_INFO
	.align		4
.L_33:
        /*0028*/ 	.byte	0x04, 0x17
        /*002a*/ 	.short	(.L_35 - .L_34)
.L_34:
        /*002c*/ 	.word	0x00000000
        /*0030*/ 	.short	0x0000
        /*0032*/ 	.short	0x0000
        /*0034*/ 	.byte	0x00, 0xf5, 0x21, 0x00


	//----- nvinfo : EIATTR_SPARSE_MMA_MASK
	.align		4
.L_35:
        /*0038*/ 	.byte	0x03, 0x50
        /*003a*/ 	.short	0x0000


	//----- nvinfo : EIATTR_MAXREG_COUNT
	.align		4
        /*003c*/ 	.byte	0x03, 0x1b
        /*003e*/ 	.short	0x00ff


	//----- nvinfo : EIATTR_MERCURY_ISA_VERSION
	.align		4
        /*0040*/ 	.byte	0x03, 0x5f
        /*0042*/ 	.short	0x0101


	//----- nvinfo : EIATTR_VRC_CTA_INIT_COUNT
	.align		4
        /*0044*/ 	.byte	0x02, 0x4a
	.zero		1
	.zero		1


	//----- nvinfo : EIATTR_EXIT_INSTR_OFFSETS
	.align		4
        /*0048*/ 	.byte	0x04, 0x1c
        /*004a*/ 	.short	(.L_37 - .L_36)


	//   ....[0]....
.L_36:
        /*004c*/ 	.word	0x00000100


	//----- nvinfo : EIATTR_CBANK_PARAM_SIZE
	.align		4
.L_37:
        /*0050*/ 	.byte	0x03, 0x19
        /*0052*/ 	.short	0x0018


	//----- nvinfo : EIATTR_PARAM_CBANK
	.align		4
        /*0054*/ 	.byte	0x04, 0x0a
        /*0056*/ 	.short	(.L_39 - .L_38)
	.align		4
.L_38:
        /*0058*/ 	.word	index@(.nv.constant0._Z3addPiS_S_)
        /*005c*/ 	.short	0x0380
        /*005e*/ 	.short	0x0018


	//----- nvinfo : EIATTR_SW_WAR
	.align		4
.L_39:
        /*0060*/ 	.byte	0x04, 0x36
        /*0062*/ 	.short	(.L_41 - .L_40)
.L_40:
        /*0064*/ 	.word	0x00000008
.L_41:


//--------------------- .nv.callgraph             --------------------------
	.section	.nv.callgraph,"",@"SHT_CUDA_CALLGRAPH"
	.align	4
	.sectionentsize	8
	.align		4
        /*0000*/ 	.word	0x00000000
	.align		4
        /*0004*/ 	.word	0xffffffff
	.align		4
        /*0008*/ 	.word	0x00000000
	.align		4
        /*000c*/ 	.word	0xfffffffe
	.align		4
        /*0010*/ 	.word	0x00000000
	.align		4
        /*0014*/ 	.word	0xfffffffd
	.align		4
        /*0018*/ 	.word	0x00000000
	.align		4
        /*001c*/ 	.word	0xfffffffc


//--------------------- .text._Z5sumarPiS_S_i     --------------------------
	.section	.text._Z5sumarPiS_S_i,"ax",@progbits
	.align	128
        .global         _Z5sumarPiS_S_i
        .type           _Z5sumarPiS_S_i,@function
        .size           _Z5sumarPiS_S_i,(.L_x_2 - _Z5sumarPiS_S_i)
        .other          _Z5sumarPiS_S_i,@"STO_CUDA_ENTRY STV_DEFAULT"
_Z5sumarPiS_S_i:
.text._Z5sumarPiS_S_i:
[----:B------:R-:W-:Y:S01]  /*0000*/  LDC R1, c[0x0][0x37c] ;  /* 0x0000df00ff017b82 */ /* 0x000fe20000000800 */
[----:B------:R-:W0:Y:S07]  /*0010*/  S2R R9, SR_TID.X ;  /* 0x0000000000097919 */ /* 0x000e2e0000002100 */
[----:B------:R-:W0:Y:S01]  /*0020*/  S2UR UR4, SR_CTAID.X ;  /* 0x00000000000479c3 */ /* 0x000e220000002500 */
[----:B------:R-:W1:Y:S07]  /*0030*/  LDCU UR5, c[0x0][0x398] ;  /* 0x00007300ff0577ac */ /* 0x000e6e0008000800 */
[----:B------:R-:W0:Y:S02]  /*0040*/  LDC R0, c[0x0][0x360] ;  /* 0x0000d800ff007b82 */ /* 0x000e240000000800 */
[----:B0-----:R-:W-:-:S05]  /*0050*/  IMAD R9, R0, UR4, R9 ;  /* 0x0000000400097c24 */ /* 0x001fca000f8e0209 */
[----:B-1----:R-:W-:-:S13]  /*0060*/  ISETP.GE.AND P0, PT, R9, UR5, PT ;  /* 0x0000000509007c0c */ /* 0x002fda000bf06270 */
[----:B------:R-:W-:Y:S05]  /*0070*/  @P0 EXIT ;  /* 0x000000000000094d */ /* 0x000fea0003800000 */
[----:B------:R-:W0:Y:S01]  /*0080*/  LDC.64 R2, c[0x0][0x380] ;  /* 0x0000e000ff027b82 */ /* 0x000e220000000a00 */
[----:B------:R-:W1:Y:S07]  /*0090*/  LDCU.64 UR4, c[0x0][0x358] ;  /* 0x00006b00ff0477ac */ /* 0x000e6e0008000a00 */
[----:B------:R-:W2:Y:S08]  /*00a0*/  LDC.64 R4, c[0x0][0x388] ;  /* 0x0000e200ff047b82 */ /* 0x000eb00000000a00 */
[----:B------:R-:W3:Y:S01]  /*00b0*/  LDC.64 R6, c[0x0][0x390] ;  /* 0x0000e400ff067b82 */ /* 0x000ee20000000a00 */
[----:B0-----:R-:W-:-:S06]  /*00c0*/  IMAD.WIDE R2, R9, 0x4, R2 ;  /* 0x0000000409027825 */ /* 0x001fcc00078e0202 */
[----:B-1----:R-:W4:Y:S01]  /*00d0*/  LDG.E R2, desc[UR4][R2.64] ;  /* 0x0000000402027981 */ /* 0x002f22000c1e1900 */
[----:B--2---:R-:W-:-:S06]  /*00e0*/  IMAD.WIDE R4, R9, 0x4, R4 ;  /* 0x0000000409047825 */ /* 0x004fcc00078e0204 */
[----:B------:R-:W4:Y:S01]  /*00f0*/  LDG.E R5, desc[UR4][R4.64] ;  /* 0x0000000404057981 */ /* 0x000f22000c1e1900 */
[----:B---3--:R-:W-:Y:S01]  /*0100*/  IMAD.WIDE R6, R9, 0x4, R6 ;  /* 0x0000000409067825 */ /* 0x008fe200078e0206 */
[----:B----4-:R-:W-:-:S05]  /*0110*/  IADD3 R9, PT, PT, R2, R5, RZ ;  /* 0x0000000502097210 */ /* 0x010fca0007ffe0ff */
[----:B------:R-:W-:Y:S01]  /*0120*/  STG.E desc[UR4][R6.64], R9 ;  /* 0x0000000906007986 */ /* 0x000fe2000c101904 */
[----:B------:R-:W-:Y:S05]  /*0130*/  EXIT ;  /* 0x000000000000794d */ /* 0x000fea0003800000 */
.L_x_0:
[----:B------:R-:W-:-:S00]  /*0140*/  BRA `(.L_x_0) ;  /* 0xfffffffc00fc7947 */ /* 0x000fc0000383ffff */
[----:B------:R-:W-:-:S00]  /*0150*/  NOP ;  /* 0x0000000000007918 */ /* 0x000fc00000000000 */
        /* <DEDUP_REMOVED lines=10> */
.L_x_2:


//--------------------- .text._Z3addPiS_S_        --------------------------
	.section	.text._Z3addPiS_S_,"ax",@progbits
	.align	128
        .global         _Z3addPiS_S_
        .type           _Z3addPiS_S_,@function
        .size           _Z3addPiS_S_,(.L_x_3 - _Z3addPiS_S_)
        .other          _Z3addPiS_S_,@"STO_CUDA_ENTRY STV_DEFAULT"
_Z3addPiS_S_:
.text._Z3addPiS_S_:
[----:B------:R-:W-:Y:S01]  /*0000*/  LDC R1, c[0x0][0x37c] ;  /* 0x0000df00ff017b82 */ /* 0x000fe20000000800 */
[----:B------:R-:W0:Y:S07]  /*0010*/  S2R R9, SR_TID.X ;  /* 0x0000000000097919 */ /* 0x000e2e0000002100 */
[----:B------:R-:W0:Y:S01]  /*0020*/  S2UR UR6, SR_CTAID.X ;  /* 0x00000000000679c3 */ /* 0x000e220000002500 */
[----:B------:R-:W1:Y:S07]  /*0030*/  LDCU.64 UR4, c[0x0][0x358] ;  /* 0x00006b00ff0477ac */ /* 0x000e6e0008000a00 */
[----:B------:R-:W0:Y:S08]  /*0040*/  LDC R0, c[0x0][0x360] ;  /* 0x0000d800ff007b82 */ /* 0x000e300000000800 */
[----:B------:R-:W2:Y:S08]  /*0050*/  LDC.64 R2, c[0x0][0x380] ;  /* 0x0000e000ff027b82 */ /* 0x000eb00000000a00 */
[----:B------:R-:W3:Y:S01]  /*0060*/  LDC.64 R4, c[0x0][0x388] ;  /* 0x0000e200ff047b82 */ /* 0x000ee20000000a00 */
[----:B0-----:R-:W-:-:S07]  /*0070*/  IMAD R9, R0, UR6, R9 ;  /* 0x0000000600097c24 */ /* 0x001fce000f8e0209 */
[----:B------:R-:W0:Y:S01]  /*0080*/  LDC.64 R6, c[0x0][0x390] ;  /* 0x0000e400ff067b82 */ /* 0x000e220000000a00 */
[----:B--2---:R-:W-:-:S06]  /*0090*/  IMAD.WIDE R2, R9, 0x4, R2 ;  /* 0x0000000409027825 */ /* 0x004fcc00078e0202 */
[----:B-1----:R-:W2:Y:S01]  /*00a0*/  LDG.E R2, desc[UR4][R2.64] ;  /* 0x0000000402027981 */ /* 0x002ea2000c1e1900 */
[----:B---3--:R-:W-:-:S06]  /*00b0*/  IMAD.WIDE R4, R9, 0x4, R4 ;  /* 0x0000000409047825 */ /* 0x008fcc00078e0204 */
[----:B------:R-:W2:Y:S01]  /*00c0*/  LDG.E R5, desc[UR4][R4.64] ;  /* 0x0000000404057981 */ /* 0x000ea2000c1e1900 */
[----:B0-----:R-:W-:Y:S01]  /*00d0*/  IMAD.WIDE R6, R9, 0x4, R6 ;  /* 0x0000000409067825 */ /* 0x001fe200078e0206 */
[----:B--2---:R-:W-:-:S05]  /*00e0*/  IADD3 R9, PT, PT, R2, R5, RZ ;  /* 0x0000000502097210 */ /* 0x004fca0007ffe0ff */
[----:B------:R-:W-:Y:S01]  /*00f0*/  STG.E desc[UR4][R6.64], R9 ;  /* 0x0000000906007986 */ /* 0x000fe2000c101904 */
[----:B------:R-:W-:Y:S05]  /*0100*/  EXIT ;  /* 0x000000000000794d */ /* 0x000fea0003800000 */
.L_x_1:
        /* <DEDUP_REMOVED lines=15> */
.L_x_3:


//--------------------- .nv.shared.reserved.0     --------------------------
	.section	.nv.shared.reserved.0,"aw",@nobits
	.weak		__nv_reservedSMEM_offset_0_alias
	.size		__nv_reservedSMEM_offset_0_alias, 0, 64
	.other		__nv_reservedSMEM_offset_0_alias,@"STO_CUDA_RESERVED_SHARED STV_DEFAULT"
__nv_reservedSMEM_offset_0_alias:
	.zero		0
	.zero		64


//--------------------- .nv.constant0._Z5sumarPiS_S_i --------------------------
	.section	.nv.constant0._Z5sumarPiS_S_i,"a",@progbits
	.sectionflags	@""
	.align	4
.nv.constant0._Z5sumarPiS_S_i:
	.zero		924


//--------------------- .nv.constant0._Z3addPiS_S_ --------------------------
	.section	.nv.constant0._Z3addPiS_S_,"a",@progbits
	.sectionflags	@""
	.align	4
.nv.constant0._Z3addPiS_S_:
	.zero		920


//--------------------- SYMBOLS --------------------------

	.type		.nv.reservedSmem.offset0,@object
	.size		.nv.reservedSmem.offset0,0x4
